//
// Generated by NVIDIA NVVM Compiler
//
// Compiler Build ID: CL-36424714
// Cuda compilation tools, release 13.0, V13.0.88
// Based on NVVM 20.0.0
//

.version 9.0
.target sm_100
.address_size 64

	// .globl	_Z9incrValuePfif

.visible .entry _Z9incrValuePfif(
	.param .u64 .ptr .align 1 _Z9incrValuePfif_param_0,
	.param .u32 _Z9incrValuePfif_param_1,
	.param .f32 _Z9incrValuePfif_param_2
)
{
	.reg .pred 	%p<2>;
	.reg .b32 	%r<5>;
	.reg .b32 	%f<4>;
	.reg .b64 	%rd<5>;

	ld.param.u64 	%rd1, [_Z9incrValuePfif_param_0];
	ld.param.u32 	%r1, [_Z9incrValuePfif_param_1];
	ld.param.f32 	%f1, [_Z9incrValuePfif_param_2];
	mov.u32 	%r2, %tid.x;
	mov.u32 	%r3, %ctaid.x;
	or.b32  	%r4, %r2, %r3;
	setp.ne.s32 	%p1, %r4, 0;
	@%p1 bra 	$L__BB0_2;
	cvta.to.global.u64 	%rd2, %rd1;
	mul.wide.s32 	%rd3, %r1, 4;
	add.s64 	%rd4, %rd2, %rd3;
	ld.global.f32 	%f2, [%rd4];
	add.f32 	%f3, %f1, %f2;
	st.global.f32 	[%rd4], %f3;
$L__BB0_2:
	ret;

}


// ===== COMPILED SASS (sm_100) =====

	.target	sm_100

	.elftype	@"ET_EXEC"


//--------------------- .note.nv.tkinfo           --------------------------
	.section	.note.nv.tkinfo,"",@"SHT_NOTE"
	.sectionflags	@"SHF_NOTE_NV_TKINFO"
	.tkinfo
        /*0018*/ 	.word	0x00000002
        /*0030*/ 	.string	""
        /*0030*/ 	.string	"ptxas"
        /*0030*/ 	.string	"Cuda compilation tools, release 13.0, V13.0.88"
        /*0030*/ 	.string	"Build cuda_13.0.r13.0/compiler.36424714_0"
        /*0030*/ 	.string	"-arch sm_100 -m 64 "



//--------------------- .note.nv.cuinfo           --------------------------
	.section	.note.nv.cuinfo,"",@"SHT_NOTE"
	.sectionflags	@"SHF_NOTE_NV_CUINFO"
        /*0018*/ 	.short	0x0002
        /*001a*/ 	.short	0x0064
        /*001c*/ 	.short	0x0082
	.zero		2


//--------------------- .nv.info                  --------------------------
	.section	.nv.info,"",@"SHT_CUDA_INFO"
	.align	4


	//----- nvinfo : EIATTR_REGCOUNT
	.align		4
        /*0000*/ 	.byte	0x04, 0x2f
        /*0002*/ 	.short	(.L_1 - .L_0)
	.align		4
.L_0:
        /*0004*/ 	.word	index@(_Z9incrValuePfif)
        /*0008*/ 	.word	0x00000008


	//----- nvinfo : EIATTR_FRAME_SIZE
	.align		4
.L_1:
        /*000c*/ 	.byte	0x04, 0x11
        /*000e*/ 	.short	(.L_3 - .L_2)
	.align		4
.L_2:
        /*0010*/ 	.word	index@(_Z9incrValuePfif)
        /*0014*/ 	.word	0x00000000


	//----- nvinfo : EIATTR_MIN_STACK_SIZE
	.align		4
.L_3:
        /*0018*/ 	.byte	0x04, 0x12
        /*001a*/ 	.short	(.L_5 - .L_4)
	.align		4
.L_4:
        /*001c*/ 	.word	index@(_Z9incrValuePfif)
        /*0020*/ 	.word	0x00000000
.L_5:


//--------------------- .nv.compat                --------------------------
	.section	.nv.compat,"",@"SHT_CUDA_COMPAT_INFO"
	.align	4
        /*0000*/ 	.byte	0x02, 0x09, 0x00, 0x00, 0x02, 0x02, 0x01, 0x00, 0x02, 0x05, 0x05, 0x00, 0x03, 0x07, 0x01, 0x01
        /*0010*/ 	.byte	0x02, 0x03, 0x00, 0x00, 0x02, 0x06, 0x01, 0x00, 0x04, 0x0b, 0x08, 0x00, 0x09, 0x00, 0x00, 0x00
        /*0020*/ 	.byte	0x00, 0x00, 0x00, 0x00


//--------------------- .nv.info._Z9incrValuePfif --------------------------
	.section	.nv.info._Z9incrValuePfif,"",@"SHT_CUDA_INFO"
	.sectionflags	@""
	.align	4


	//----- nvinfo : EIATTR_CUDA_API_VERSION
	.align		4
        /*0000*/ 	.byte	0x04, 0x37
        /*0002*/ 	.short	(.L_7 - .L_6)
.L_6:
        /*0004*/ 	.word	0x00000082


	//----- nvinfo : EIATTR_KPARAM_INFO
	.align		4
.L_7:
        /*0008*/ 	.byte	0x04, 0x17
        /*000a*/ 	.short	(.L_9 - .L_8)
.L_8:
        /*000c*/ 	.word	0x00000000
        /*0010*/ 	.short	0x0002
        /*0012*/ 	.short	0x000c
        /*0014*/ 	.byte	0x00, 0xf0, 0x11, 0x00


	//----- nvinfo : EIATTR_KPARAM_INFO
	.align		4
.L_9:
        /*0018*/ 	.byte	0x04, 0x17
        /*001a*/ 	.short	(.L_11 - .L_10)
.L_10:
        /*001c*/ 	.word	0x00000000
        /*0020*/ 	.short	0x0001
        /*0022*/ 	.short	0x0008
        /*0024*/ 	.byte	0x00, 0xf0, 0x11, 0x00


	//----- nvinfo : EIATTR_KPARAM_INFO
	.align		4
.L_11:
        /*0028*/ 	.byte	0x04, 0x17
        /*002a*/ 	.short	(.L_13 - .L_12)
.L_12:
        /*002c*/ 	.word	0x00000000
        /*0030*/ 	.short	0x0000
        /*0032*/ 	.short	0x0000
        /*0034*/ 	.byte	0x00, 0xf5, 0x21, 0x00


	//----- nvinfo : EIATTR_SPARSE_MMA_MASK
	.align		4
.L_13:
        /*0038*/ 	.byte	0x03, 0x50
        /*003a*/ 	.short	0x0000


	//----- nvinfo : EIATTR_MAXREG_COUNT
	.align		4
        /*003c*/ 	.byte	0x03, 0x1b
        /*003e*/ 	.short	0x00ff


	//----- nvinfo : EIATTR_MERCURY_ISA_VERSION
	.align		4
        /*0040*/ 	.byte	0x03, 0x5f
        /*0042*/ 	.short	0x0101


	//----- nvinfo : EIATTR_VRC_CTA_INIT_COUNT
	.align		4
        /*0044*/ 	.byte	0x02, 0x4a
	.zero		1
	.zero		1


	//----- nvinfo : EIATTR_EXIT_INSTR_OFFSETS
	.align		4
        /*0048*/ 	.byte	0x04, 0x1c
        /*004a*/ 	.short	(.L_15 - .L_14)


	//   ....[0]....
.L_14:
        /*004c*/ 	.word	0x00000040


	//   ....[1]....
        /*0050*/ 	.word	0x000000c0


	//----- nvinfo : EIATTR_CBANK_PARAM_SIZE
	.align		4
.L_15:
        /*0054*/ 	.byte	0x03, 0x19
        /*0056*/ 	.short	0x0010


	//----- nvinfo : EIATTR_PARAM_CBANK
	.align		4
        /*0058*/ 	.byte	0x04, 0x0a
        /*005a*/ 	.short	(.L_17 - .L_16)
	.align		4
.L_16:
        /*005c*/ 	.word	index@(.nv.constant0._Z9incrValuePfif)
        /*0060*/ 	.short	0x0380
        /*0062*/ 	.short	0x0010


	//----- nvinfo : EIATTR_SW_WAR
	.align		4
.L_17:
        /*0064*/ 	.byte	0x04, 0x36
        /*0066*/ 	.short	(.L_19 - .L_18)
.L_18:
        /*0068*/ 	.word	0x00000008
.L_19:


//--------------------- .nv.callgraph             --------------------------
	.section	.nv.callgraph,"",@"SHT_CUDA_CALLGRAPH"
	.align	4
	.sectionentsize	8
	.align		4
        /*0000*/ 	.word	0x00000000
	.align		4
        /*0004*/ 	.word	0xffffffff
	.align		4
        /*0008*/ 	.word	0x00000000
	.align		4
        /*000c*/ 	.word	0xfffffffe
	.align		4
        /*0010*/ 	.word	0x00000000
	.align		4
        /*0014*/ 	.word	0xfffffffd
	.align		4
        /*0018*/ 	.word	0x00000000
	.align		4
        /*001c*/ 	.word	0xfffffffc


//--------------------- .text._Z9incrValuePfif    --------------------------
	.section	.text._Z9incrValuePfif,"ax",@progbits
	.align	128
        .global         _Z9incrValuePfif
        .type           _Z9incrValuePfif,@function
        .size           _Z9incrValuePfif,(.L_x_1 - _Z9incrValuePfif)
        .other          _Z9incrValuePfif,@"STO_CUDA_ENTRY STV_DEFAULT"
_Z9incrValuePfif:
.text._Z9incrValuePfif:
[----:B------:R-:W-:Y:S01]  /*0000*/  LDC R1, c[0x0][0x37c] ;  /* 0x0000df00ff017b82 */ /* 0x000fe20000000800 */
[----:B------:R-:W0:Y:S07]  /*0010*/  S2R R0, SR_TID.X ;  /* 0x0000000000007919 */ /* 0x000e2e0000002100 */
[----:B------:R-:W0:Y:S02]  /*0020*/  S2UR UR4, SR_CTAID.X ;  /* 0x00000000000479c3 */ /* 0x000e240000002500 */
[----:B0-----:R-:W-:-:S13]  /*0030*/  LOP3.LUT P0, RZ, R0, UR4, RZ, 0xfc, !PT ;  /* 0x0000000400ff7c12 */ /* 0x001fda000f80fcff */
[----:B------:R-:W-:Y:S05]  /*0040*/  @P0 EXIT ;  /* 0x000000000000094d */ /* 0x000fea0003800000 */
[----:B------:R-:W0:Y:S01]  /*0050*/  LDC.64 R2, c[0x0][0x380] ;  /* 0x0000e000ff027b82 */ /* 0x000e220000000a00 */
[----:B------:R-:W1:Y:S07]  /*0060*/  LDCU.64 UR4, c[0x0][0x358] ;  /* 0x00006b00ff0477ac */ /* 0x000e6e0008000a00 */
[----:B------:R-:W0:Y:S02]  /*0070*/  LDC.64 R4, c[0x0][0x388] ;  /* 0x0000e200ff047b82 */ /* 0x000e240000000a00 */
[----:B0-----:R-:W-:-:S05]  /*0080*/  IMAD.WIDE R2, R4, 0x4, R2 ;  /* 0x0000000404027825 */ /* 0x001fca00078e0202 */
[----:B-1----:R-:W2:Y:S02]  /*0090*/  LDG.E R0, desc[UR4][R2.64] ;  /* 0x0000000402007981 */ /* 0x002ea4000c1e1900 */
[----:B--2---:R-:W-:-:S05]  /*00a0*/  FADD R5, R0, R5 ;  /* 0x0000000500057221 */ /* 0x004fca0000000000 */
[----:B------:R-:W-:Y:S01]  /*00b0*/  STG.E desc[UR4][R2.64], R5 ;  /* 0x0000000502007986 */ /* 0x000fe2000c101904 */
[----:B------:R-:W-:Y:S05]  /*00c0*/  EXIT ;  /* 0x000000000000794d */ /* 0x000fea0003800000 */
.L_x_0:
[----:B------:R-:W-:-:S00]  /*00d0*/  BRA `(.L_x_0) ;  /* 0xfffffffc00fc7947 */ /* 0x000fc0000383ffff */
[----:B------:R-:W-:-:S00]  /*00e0*/  NOP ;  /* 0x0000000000007918 */ /* 0x000fc00000000000 */
        /* <DEDUP_REMOVED lines=9> */
.L_x_1:


//--------------------- .nv.shared.reserved.0     --------------------------
	.section	.nv.shared.reserved.0,"aw",@nobits
	.weak		__nv_reservedSMEM_offset_0_alias
	.size		__nv_reservedSMEM_offset_0_alias, 0, 64
	.other		__nv_reservedSMEM_offset_0_alias,@"STO_CUDA_RESERVED_SHARED STV_DEFAULT"
__nv_reservedSMEM_offset_0_alias:
	.zero		0
	.zero		64


//--------------------- .nv.constant0._Z9incrValuePfif --------------------------
	.section	.nv.constant0._Z9incrValuePfif,"a",@progbits
	.sectionflags	@""
	.align	4
.nv.constant0._Z9incrValuePfif:
	.zero		912


//--------------------- SYMBOLS --------------------------

	.type		.nv.reservedSmem.offset0,@object
	.size		.nv.reservedSmem.offset0,0x4
